//
// Generated by NVIDIA NVVM Compiler
//
// Compiler Build ID: CL-36424714
// Cuda compilation tools, release 13.0, V13.0.88
// Based on NVVM 20.0.0
//

.version 9.0
.target sm_100
.address_size 64

	// .globl	_Z11int32KernelPiS_S_S_i
.extern .func  (.param .b32 func_retval0) vprintf
(
	.param .b64 vprintf_param_0,
	.param .b64 vprintf_param_1
)
;
.global .align 1 .b8 $str[31] = {84, 104, 114, 101, 97, 100, 32, 37, 100, 32, 111, 110, 32, 83, 77, 32, 37, 100, 32, 105, 110, 32, 119, 97, 114, 112, 32, 37, 100, 10};

.visible .entry _Z11int32KernelPiS_S_S_i(
	.param .u64 .ptr .align 1 _Z11int32KernelPiS_S_S_i_param_0,
	.param .u64 .ptr .align 1 _Z11int32KernelPiS_S_S_i_param_1,
	.param .u64 .ptr .align 1 _Z11int32KernelPiS_S_S_i_param_2,
	.param .u64 .ptr .align 1 _Z11int32KernelPiS_S_S_i_param_3,
	.param .u32 _Z11int32KernelPiS_S_S_i_param_4
)
{
	.local .align 8 .b8 	__local_depot0[16];
	.reg .b64 	%SP;
	.reg .b64 	%SPL;
	.reg .pred 	%p<2>;
	.reg .b32 	%r<18>;
	.reg .b64 	%rd<18>;

	mov.u64 	%SPL, __local_depot0;
	cvta.local.u64 	%SP, %SPL;
	ld.param.u64 	%rd1, [_Z11int32KernelPiS_S_S_i_param_0];
	ld.param.u64 	%rd2, [_Z11int32KernelPiS_S_S_i_param_1];
	ld.param.u64 	%rd3, [_Z11int32KernelPiS_S_S_i_param_2];
	ld.param.u64 	%rd4, [_Z11int32KernelPiS_S_S_i_param_3];
	ld.param.u32 	%r4, [_Z11int32KernelPiS_S_S_i_param_4];
	mov.u32 	%r5, %ctaid.x;
	mov.u32 	%r6, %ntid.x;
	mov.u32 	%r7, %tid.x;
	mad.lo.s32 	%r1, %r5, %r6, %r7;
	// begin inline asm
	mov.u32 %r3, %smid;
	// end inline asm
	setp.ge.s32 	%p1, %r1, %r4;
	@%p1 bra 	$L__BB0_2;
	shr.s32 	%r8, %r1, 31;
	shr.u32 	%r9, %r8, 27;
	add.s32 	%r10, %r1, %r9;
	shr.s32 	%r11, %r10, 5;
	add.u64 	%rd5, %SP, 0;
	add.u64 	%rd6, %SPL, 0;
	cvta.to.global.u64 	%rd7, %rd1;
	cvta.to.global.u64 	%rd8, %rd2;
	cvta.to.global.u64 	%rd9, %rd3;
	cvta.to.global.u64 	%rd10, %rd4;
	mul.wide.s32 	%rd11, %r1, 4;
	add.s64 	%rd12, %rd7, %rd11;
	ld.global.u32 	%r12, [%rd12];
	add.s64 	%rd13, %rd8, %rd11;
	ld.global.u32 	%r13, [%rd13];
	add.s64 	%rd14, %rd9, %rd11;
	ld.global.u32 	%r14, [%rd14];
	mad.lo.s32 	%r15, %r13, %r12, %r14;
	add.s64 	%rd15, %rd10, %rd11;
	st.global.u32 	[%rd15], %r15;
	st.local.v2.u32 	[%rd6], {%r1, %r3};
	st.local.u32 	[%rd6+8], %r11;
	mov.u64 	%rd16, $str;
	cvta.global.u64 	%rd17, %rd16;
	{ // callseq 0, 0
	.param .b64 param0;
	st.param.b64 	[param0], %rd17;
	.param .b64 param1;
	st.param.b64 	[param1], %rd5;
	.param .b32 retval0;
	call.uni (retval0), 
	vprintf, 
	(
	param0, 
	param1
	);
	ld.param.b32 	%r16, [retval0];
	} // callseq 0
$L__BB0_2:
	ret;

}


// ===== COMPILED SASS (sm_100) =====

	.target	sm_100

	.elftype	@"ET_EXEC"


//--------------------- .note.nv.tkinfo           --------------------------
	.section	.note.nv.tkinfo,"",@"SHT_NOTE"
	.sectionflags	@"SHF_NOTE_NV_TKINFO"
	.tkinfo
        /*0018*/ 	.word	0x00000002
        /*0030*/ 	.string	""
        /*0030*/ 	.string	"ptxas"
        /*0030*/ 	.string	"Cuda compilation tools, release 13.0, V13.0.88"
        /*0030*/ 	.string	"Build cuda_13.0.r13.0/compiler.36424714_0"
        /*0030*/ 	.string	"-arch sm_100 -m 64 "



//--------------------- .note.nv.cuinfo           --------------------------
	.section	.note.nv.cuinfo,"",@"SHT_NOTE"
	.sectionflags	@"SHF_NOTE_NV_CUINFO"
        /*0018*/ 	.short	0x0002
        /*001a*/ 	.short	0x0064
        /*001c*/ 	.short	0x0082
	.zero		2


//--------------------- .nv.info                  --------------------------
	.section	.nv.info,"",@"SHT_CUDA_INFO"
	.align	4


	//----- nvinfo : EIATTR_REGCOUNT
	.align		4
        /*0000*/ 	.byte	0x04, 0x2f
        /*0002*/ 	.short	(.L_2 - .L_1)
	.align		4
.L_1:
        /*0004*/ 	.word	index@(_Z11int32KernelPiS_S_S_i)
        /*0008*/ 	.word	0x00000018


	//----- nvinfo : EIATTR_FRAME_SIZE
	.align		4
.L_2:
        /*000c*/ 	.byte	0x04, 0x11
        /*000e*/ 	.short	(.L_4 - .L_3)
	.align		4
.L_3:
        /*0010*/ 	.word	index@(_Z11int32KernelPiS_S_S_i)
        /*0014*/ 	.word	0x00000010


	//----- nvinfo : EIATTR_MIN_STACK_SIZE
	.align		4
.L_4:
        /*0018*/ 	.byte	0x04, 0x12
        /*001a*/ 	.short	(.L_6 - .L_5)
	.align		4
.L_5:
        /*001c*/ 	.word	index@(_Z11int32KernelPiS_S_S_i)
        /*0020*/ 	.word	0x00000010
.L_6:


//--------------------- .nv.compat                --------------------------
	.section	.nv.compat,"",@"SHT_CUDA_COMPAT_INFO"
	.align	4
        /*0000*/ 	.byte	0x02, 0x09, 0x00, 0x00, 0x02, 0x02, 0x01, 0x00, 0x02, 0x05, 0x05, 0x00, 0x03, 0x07, 0x01, 0x01
        /*0010*/ 	.byte	0x02, 0x03, 0x00, 0x00, 0x02, 0x06, 0x01, 0x00, 0x04, 0x0b, 0x08, 0x00, 0x09, 0x00, 0x00, 0x00
        /*0020*/ 	.byte	0x00, 0x00, 0x00, 0x00


//--------------------- .nv.info._Z11int32KernelPiS_S_S_i --------------------------
	.section	.nv.info._Z11int32KernelPiS_S_S_i,"",@"SHT_CUDA_INFO"
	.sectionflags	@""
	.align	4


	//----- nvinfo : EIATTR_CUDA_API_VERSION
	.align		4
        /*0000*/ 	.byte	0x04, 0x37
        /*0002*/ 	.short	(.L_8 - .L_7)
.L_7:
        /*0004*/ 	.word	0x00000082


	//----- nvinfo : EIATTR_KPARAM_INFO
	.align		4
.L_8:
        /*0008*/ 	.byte	0x04, 0x17
        /*000a*/ 	.short	(.L_10 - .L_9)
.L_9:
        /*000c*/ 	.word	0x00000000
        /*0010*/ 	.short	0x0004
        /*0012*/ 	.short	0x0020
        /*0014*/ 	.byte	0x00, 0xf0, 0x11, 0x00


	//----- nvinfo : EIATTR_KPARAM_INFO
	.align		4
.L_10:
        /*0018*/ 	.byte	0x04, 0x17
        /*001a*/ 	.short	(.L_12 - .L_11)
.L_11:
        /*001c*/ 	.word	0x00000000
        /*0020*/ 	.short	0x0003
        /*0022*/ 	.short	0x0018
        /*0024*/ 	.byte	0x00, 0xf5, 0x21, 0x00


	//----- nvinfo : EIATTR_KPARAM_INFO
	.align		4
.L_12:
        /*0028*/ 	.byte	0x04, 0x17
        /*002a*/ 	.short	(.L_14 - .L_13)
.L_13:
        /*002c*/ 	.word	0x00000000
        /*0030*/ 	.short	0x0002
        /*0032*/ 	.short	0x0010
        /*0034*/ 	.byte	0x00, 0xf5, 0x21, 0x00


	//----- nvinfo : EIATTR_KPARAM_INFO
	.align		4
.L_14:
        /*0038*/ 	.byte	0x04, 0x17
        /*003a*/ 	.short	(.L_16 - .L_15)
.L_15:
        /*003c*/ 	.word	0x00000000
        /*0040*/ 	.short	0x0001
        /*0042*/ 	.short	0x0008
        /*0044*/ 	.byte	0x00, 0xf5, 0x21, 0x00


	//----- nvinfo : EIATTR_KPARAM_INFO
	.align		4
.L_16:
        /*0048*/ 	.byte	0x04, 0x17
        /*004a*/ 	.short	(.L_18 - .L_17)
.L_17:
        /*004c*/ 	.word	0x00000000
        /*0050*/ 	.short	0x0000
        /*0052*/ 	.short	0x0000
        /*0054*/ 	.byte	0x00, 0xf5, 0x21, 0x00


	//----- nvinfo : EIATTR_SPARSE_MMA_MASK
	.align		4
.L_18:
        /*0058*/ 	.byte	0x03, 0x50
        /*005a*/ 	.short	0x0000


	//----- nvinfo : EIATTR_MAXREG_COUNT
	.align		4
        /*005c*/ 	.byte	0x03, 0x1b
        /*005e*/ 	.short	0x00ff


	//----- nvinfo : EIATTR_EXTERNS
	.align		4
        /*0060*/ 	.byte	0x04, 0x0f
        /*0062*/ 	.short	(.L_20 - .L_19)


	//   ....[0]....
	.align		4
.L_19:
        /*0064*/ 	.word	index@(vprintf)


	//----- nvinfo : EIATTR_MERCURY_ISA_VERSION
	.align		4
.L_20:
        /*0068*/ 	.byte	0x03, 0x5f
        /*006a*/ 	.short	0x0101


	//----- nvinfo : EIATTR_VRC_CTA_INIT_COUNT
	.align		4
        /*006c*/ 	.byte	0x02, 0x4a
	.zero		1
	.zero		1


	//----- nvinfo : EIATTR_SYSCALL_OFFSETS
	.align		4
        /*0070*/ 	.byte	0x04, 0x46
        /*0072*/ 	.short	(.L_22 - .L_21)


	//   ....[0]....
.L_21:
        /*0074*/ 	.word	0x00000270


	//----- nvinfo : EIATTR_EXIT_INSTR_OFFSETS
	.align		4
.L_22:
        /*0078*/ 	.byte	0x04, 0x1c
        /*007a*/ 	.short	(.L_24 - .L_23)


	//   ....[0]....
.L_23:
        /*007c*/ 	.word	0x000000c0


	//   ....[1]....
        /*0080*/ 	.word	0x00000280


	//----- nvinfo : EIATTR_CRS_STACK_SIZE
	.align		4
.L_24:
        /*0084*/ 	.byte	0x04, 0x1e
        /*0086*/ 	.short	(.L_26 - .L_25)
.L_25:
        /*0088*/ 	.word	0x00000000


	//----- nvinfo : EIATTR_CBANK_PARAM_SIZE
	.align		4
.L_26:
        /*008c*/ 	.byte	0x03, 0x19
        /*008e*/ 	.short	0x0024


	//----- nvinfo : EIATTR_PARAM_CBANK
	.align		4
        /*0090*/ 	.byte	0x04, 0x0a
        /*0092*/ 	.short	(.L_28 - .L_27)
	.align		4
.L_27:
        /*0094*/ 	.word	index@(.nv.constant0._Z11int32KernelPiS_S_S_i)
        /*0098*/ 	.short	0x0380
        /*009a*/ 	.short	0x0024


	//----- nvinfo : EIATTR_SW_WAR
	.align		4
.L_28:
        /*009c*/ 	.byte	0x04, 0x36
        /*009e*/ 	.short	(.L_30 - .L_29)
.L_29:
        /*00a0*/ 	.word	0x00000008
.L_30:


//--------------------- .nv.callgraph             --------------------------
	.section	.nv.callgraph,"",@"SHT_CUDA_CALLGRAPH"
	.align	4
	.sectionentsize	8
	.align		4
        /*0000*/ 	.word	0x00000000
	.align		4
        /*0004*/ 	.word	0xffffffff
	.align		4
        /*0008*/ 	.word	index@(_Z11int32KernelPiS_S_S_i)
	.align		4
        /*000c*/ 	.word	index@(vprintf)
	.align		4
        /*0010*/ 	.word	0x00000000
	.align		4
        /*0014*/ 	.word	0xfffffffe
	.align		4
        /*0018*/ 	.word	0x00000000
	.align		4
        /*001c*/ 	.word	0xfffffffd
	.align		4
        /*0020*/ 	.word	0x00000000
	.align		4
        /*0024*/ 	.word	0xfffffffc


//--------------------- .nv.constant4             --------------------------
	.section	.nv.constant4,"a",@progbits
	.align	8
	.align		8
.nv.constant4:
        /*0000*/ 	.dword	vprintf
	.align		8
        /*0008*/ 	.dword	$str


//--------------------- .text._Z11int32KernelPiS_S_S_i --------------------------
	.section	.text._Z11int32KernelPiS_S_S_i,"ax",@progbits
	.align	128
        .global         _Z11int32KernelPiS_S_S_i
        .type           _Z11int32KernelPiS_S_S_i,@function
        .size           _Z11int32KernelPiS_S_S_i,(.L_x_2 - _Z11int32KernelPiS_S_S_i)
        .other          _Z11int32KernelPiS_S_S_i,@"STO_CUDA_ENTRY STV_DEFAULT"
_Z11int32KernelPiS_S_S_i:
.text._Z11int32KernelPiS_S_S_i:
[----:B------:R-:W0:Y:S01]  /*0000*/  LDC R1, c[0x0][0x37c] ;  /* 0x0000df00ff017b82 */ /* 0x000e220000000800 */
[----:B------:R-:W1:Y:S01]  /*0010*/  S2R R3, SR_TID.X ;  /* 0x0000000000037919 */ /* 0x000e620000002100 */
[----:B------:R-:W2:Y:S06]  /*0020*/  LDCU UR5, c[0x0][0x2fc] ;  /* 0x00005f80ff0577ac */ /* 0x000eac0008000800 */
[----:B------:R-:W1:Y:S01]  /*0030*/  S2UR UR6, SR_CTAID.X ;  /* 0x00000000000679c3 */ /* 0x000e620000002500 */
[----:B0-----:R-:W-:Y:S01]  /*0040*/  VIADD R1, R1, 0xfffffff0 ;  /* 0xfffffff001017836 */ /* 0x001fe20000000000 */
[----:B------:R-:W0:Y:S01]  /*0050*/  LDCU UR7, c[0x0][0x3a0] ;  /* 0x00007400ff0777ac */ /* 0x000e220008000800 */
[----:B------:R-:W3:Y:S05]  /*0060*/  LDCU UR4, c[0x0][0x2f8] ;  /* 0x00005f00ff0477ac */ /* 0x000eea0008000800 */
[----:B------:R-:W1:Y:S01]  /*0070*/  LDC R2, c[0x0][0x360] ;  /* 0x0000d800ff027b82 */ /* 0x000e620000000800 */
[----:B---3--:R-:W-:-:S05]  /*0080*/  IADD3 R6, P1, PT, R1, UR4, RZ ;  /* 0x0000000401067c10 */ /* 0x008fca000ff3e0ff */
[----:B--2---:R-:W-:Y:S02]  /*0090*/  IMAD.X R7, RZ, RZ, UR5, P1 ;  /* 0x00000005ff077e24 */ /* 0x004fe400088e06ff */
[----:B-1----:R-:W-:-:S05]  /*00a0*/  IMAD R2, R2, UR6, R3 ;  /* 0x0000000602027c24 */ /* 0x002fca000f8e0203 */
[----:B0-----:R-:W-:-:S13]  /*00b0*/  ISETP.GE.AND P0, PT, R2, UR7, PT ;  /* 0x0000000702007c0c */ /* 0x001fda000bf06270 */
[----:B------:R-:W-:Y:S05]  /*00c0*/  @P0 EXIT ;  /* 0x000000000000094d */ /* 0x000fea0003800000 */
[----:B------:R-:W0:Y:S01]  /*00d0*/  LDC.64 R4, c[0x0][0x380] ;  /* 0x0000e000ff047b82 */ /* 0x000e220000000a00 */
[----:B------:R-:W1:Y:S07]  /*00e0*/  LDCU.64 UR4, c[0x0][0x358] ;  /* 0x00006b00ff0477ac */ /* 0x000e6e0008000a00 */
[----:B------:R-:W2:Y:S08]  /*00f0*/  LDC.64 R12, c[0x0][0x388] ;  /* 0x0000e200ff0c7b82 */ /* 0x000eb00000000a00 */
[----:B------:R-:W3:Y:S01]  /*0100*/  LDC.64 R14, c[0x0][0x390] ;  /* 0x0000e400ff0e7b82 */ /* 0x000ee20000000a00 */
[----:B------:R-:W4:Y:S07]  /*0110*/  S2R R3, SR_VIRTUALSMID ;  /* 0x0000000000037919 */ /* 0x000f2e0000004300 */
[----:B------:R-:W5:Y:S01]  /*0120*/  LDC.64 R10, c[0x0][0x398] ;  /* 0x0000e600ff0a7b82 */ /* 0x000f620000000a00 */
[C---:B0-----:R-:W-:Y:S01]  /*0130*/  IMAD.WIDE R4, R2.reuse, 0x4, R4 ;  /* 0x0000000402047825 */ /* 0x041fe200078e0204 */
[----:B------:R-:W-:Y:S01]  /*0140*/  SHF.R.S32.HI R9, RZ, 0x1f, R2 ;  /* 0x0000001fff097819 */ /* 0x000fe20000011402 */
[----:B------:R-:W0:Y:S04]  /*0150*/  LDCU.64 UR6, c[0x4][0x8] ;  /* 0x01000100ff0677ac */ /* 0x000e280008000a00 */
[----:B-1----:R0:W4:Y:S01]  /*0160*/  LDG.E R4, desc[UR4][R4.64] ;  /* 0x0000000404047981 */ /* 0x002122000c1e1900 */
[----:B--2---:R-:W-:-:S06]  /*0170*/  IMAD.WIDE R12, R2, 0x4, R12 ;  /* 0x00000004020c7825 */ /* 0x004fcc00078e020c */
[----:B------:R-:W2:Y:S01]  /*0180*/  LDG.E R13, desc[UR4][R12.64] ;  /* 0x000000040c0d7981 */ /* 0x000ea2000c1e1900 */
[----:B---3--:R-:W-:-:S05]  /*0190*/  IMAD.WIDE R14, R2, 0x4, R14 ;  /* 0x00000004020e7825 */ /* 0x008fca00078e020e */
[----:B------:R-:W2:Y:S01]  /*01a0*/  LDG.E R8, desc[UR4][R14.64] ;  /* 0x000000040e087981 */ /* 0x000ea2000c1e1900 */
[----:B------:R-:W-:Y:S01]  /*01b0*/  LEA.HI R0, R9, R2, RZ, 0x5 ;  /* 0x0000000209007211 */ /* 0x000fe200078f28ff */
[----:B-----5:R-:W-:Y:S01]  /*01c0*/  IMAD.WIDE R10, R2, 0x4, R10 ;  /* 0x00000004020a7825 */ /* 0x020fe200078e020a */
[----:B------:R-:W-:Y:S02]  /*01d0*/  MOV R9, 0x0 ;  /* 0x0000000000097802 */ /* 0x000fe40000000f00 */
[----:B------:R-:W-:Y:S01]  /*01e0*/  SHF.R.S32.HI R0, RZ, 0x5, R0 ;  /* 0x00000005ff007819 */ /* 0x000fe20000011400 */
[----:B----4-:R1:W-:Y:S04]  /*01f0*/  STL.64 [R1], R2 ;  /* 0x0000000201007387 */ /* 0x0103e80000100a00 */
[----:B------:R1:W-:Y:S01]  /*0200*/  STL [R1+0x8], R0 ;  /* 0x0000080001007387 */ /* 0x0003e20000100800 */
[----:B0-----:R-:W-:Y:S01]  /*0210*/  MOV R5, UR7 ;  /* 0x0000000700057c02 */ /* 0x001fe20008000f00 */
[----:B--2---:R-:W-:-:S02]  /*0220*/  IMAD R8, R4, R13, R8 ;  /* 0x0000000d04087224 */ /* 0x004fc400078e0208 */
[----:B------:R1:W0:Y:S03]  /*0230*/  LDC.64 R12, c[0x4][R9] ;  /* 0x01000000090c7b82 */ /* 0x0002260000000a00 */
[----:B------:R1:W-:Y:S01]  /*0240*/  STG.E desc[UR4][R10.64], R8 ;  /* 0x000000080a007986 */ /* 0x0003e2000c101904 */
[----:B------:R-:W-:-:S07]  /*0250*/  MOV R4, UR6 ;  /* 0x0000000600047c02 */ /* 0x000fce0008000f00 */
[----:B------:R-:W-:-:S07]  /*0260*/  LEPC R20, `(.L_x_0) ;  /* 0x000000001014794e */ /* 0x000fce0000000000 */
[----:B01----:R-:W-:Y:S05]  /*0270*/  CALL.ABS.NOINC R12 ;  /* 0x000000000c007343 */ /* 0x003fea0003c00000 */
.L_x_0:
[----:B------:R-:W-:Y:S05]  /*0280*/  EXIT ;  /* 0x000000000000794d */ /* 0x000fea0003800000 */
.L_x_1:
[----:B------:R-:W-:-:S00]  /*0290*/  BRA `(.L_x_1) ;  /* 0xfffffffc00fc7947 */ /* 0x000fc0000383ffff */
[----:B------:R-:W-:-:S00]  /*02a0*/  NOP ;  /* 0x0000000000007918 */ /* 0x000fc00000000000 */
        /* <DEDUP_REMOVED lines=13> */
.L_x_2:


//--------------------- .nv.global.init           --------------------------
	.section	.nv.global.init,"aw",@progbits
.nv.global.init:
	.type		$str,@object
	.size		$str,(.L_0 - $str)
$str:
        /*0000*/ 	.byte	0x54, 0x68, 0x72, 0x65, 0x61, 0x64, 0x20, 0x25, 0x64, 0x20, 0x6f, 0x6e, 0x20, 0x53, 0x4d, 0x20
        /*0010*/ 	.byte	0x25, 0x64, 0x20, 0x69, 0x6e, 0x20, 0x77, 0x61, 0x72, 0x70, 0x20, 0x25, 0x64, 0x0a, 0x00
.L_0:


//--------------------- .nv.shared.reserved.0     --------------------------
	.section	.nv.shared.reserved.0,"aw",@nobits
	.weak		__nv_reservedSMEM_offset_0_alias
	.size		__nv_reservedSMEM_offset_0_alias, 0, 64
	.other		__nv_reservedSMEM_offset_0_alias,@"STO_CUDA_RESERVED_SHARED STV_DEFAULT"
__nv_reservedSMEM_offset_0_alias:
	.zero		0
	.zero		64


//--------------------- .nv.constant0._Z11int32KernelPiS_S_S_i --------------------------
	.section	.nv.constant0._Z11int32KernelPiS_S_S_i,"a",@progbits
	.sectionflags	@""
	.align	4
.nv.constant0._Z11int32KernelPiS_S_S_i:
	.zero		932


//--------------------- SYMBOLS --------------------------

	.type		.nv.reservedSmem.offset0,@object
	.size		.nv.reservedSmem.offset0,0x4
	.type		vprintf,@function
